	.headerflags	@"EF_CUDA_TEXMODE_UNIFIED EF_CUDA_64BIT_ADDRESS EF_CUDA_ACCELERATORS EF_CUDA_SM90 EF_CUDA_VIRTUAL_SM(EF_CUDA_SM90)"
	.elftype	@"ET_EXEC"


//--------------------- .nv.info                  --------------------------
	.section	.nv.info,"",@"SHT_CUDA_INFO"
	.align	4


	//----- nvinfo : EIATTR_REGCOUNT
	.align		4
        /*0000*/ 	.byte	0x04, 0x2f
        /*0002*/ 	.short	(.L_1 - .L_0)
	.align		4
.L_0:
        /*0004*/ 	.word	index@(triton_poi_fused_leaky_relu_leaky_relu_backward_0)
        /*0008*/ 	.word	0x0000000a


	//----- nvinfo : EIATTR_MIN_STACK_SIZE
	.align		4
.L_1:
        /*000c*/ 	.byte	0x04, 0x12
        /*000e*/ 	.short	(.L_3 - .L_2)
	.align		4
.L_2:
        /*0010*/ 	.word	index@(triton_poi_fused_leaky_relu_leaky_relu_backward_0)
        /*0014*/ 	.word	0x00000000


	//----- nvinfo : EIATTR_FRAME_SIZE
	.align		4
.L_3:
        /*0018*/ 	.byte	0x04, 0x11
        /*001a*/ 	.short	(.L_5 - .L_4)
	.align		4
.L_4:
        /*001c*/ 	.word	index@(triton_poi_fused_leaky_relu_leaky_relu_backward_0)
        /*0020*/ 	.word	0x00000000


	//----- nvinfo : EIATTR_MIN_STACK_SIZE
	.align		4
.L_5:
        /*0024*/ 	.byte	0x04, 0x12
        /*0026*/ 	.short	(.L_7 - .L_6)
	.align		4
.L_6:
        /*0028*/ 	.word	index@(triton_poi_fused_leaky_relu_leaky_relu_backward_0)
        /*002c*/ 	.word	0x00000000
.L_7:


//--------------------- .nv.info.triton_poi_fused_leaky_relu_leaky_relu_backward_0 --------------------------
	.section	.nv.info.triton_poi_fused_leaky_relu_leaky_relu_backward_0,"",@"SHT_CUDA_INFO"
	.sectionflags	@""
	.align	4


	//----- nvinfo : EIATTR_CUDA_API_VERSION
	.align		4
        /*0000*/ 	.byte	0x04, 0x37
        /*0002*/ 	.short	(.L_9 - .L_8)
.L_8:
        /*0004*/ 	.word	0x0000007c


	//----- nvinfo : EIATTR_KPARAM_INFO
	.align		4
.L_9:
        /*0008*/ 	.byte	0x04, 0x17
        /*000a*/ 	.short	(.L_11 - .L_10)
.L_10:
        /*000c*/ 	.word	0x00000000
        /*0010*/ 	.short	0x0002
        /*0012*/ 	.short	0x0010
        /*0014*/ 	.byte	0x00, 0xf0, 0x11, 0x00


	//----- nvinfo : EIATTR_KPARAM_INFO
	.align		4
.L_11:
        /*0018*/ 	.byte	0x04, 0x17
        /*001a*/ 	.short	(.L_13 - .L_12)
.L_12:
        /*001c*/ 	.word	0x00000000
        /*0020*/ 	.short	0x0001
        /*0022*/ 	.short	0x0008
        /*0024*/ 	.byte	0x00, 0xf4, 0x21, 0x00


	//----- nvinfo : EIATTR_KPARAM_INFO
	.align		4
.L_13:
        /*0028*/ 	.byte	0x04, 0x17
        /*002a*/ 	.short	(.L_15 - .L_14)
.L_14:
        /*002c*/ 	.word	0x00000000
        /*0030*/ 	.short	0x0000
        /*0032*/ 	.short	0x0000
        /*0034*/ 	.byte	0x00, 0xf4, 0x21, 0x00


	//----- nvinfo : EIATTR_SPARSE_MMA_MASK
	.align		4
.L_15:
        /*0038*/ 	.byte	0x03, 0x50
        /*003a*/ 	.short	0x0000


	//----- nvinfo : EIATTR_MAXREG_COUNT
	.align		4
        /*003c*/ 	.byte	0x03, 0x1b
        /*003e*/ 	.short	0x00ff


	//----- nvinfo : EIATTR_EXIT_INSTR_OFFSETS
	.align		4
        /*0040*/ 	.byte	0x04, 0x1c
        /*0042*/ 	.short	(.L_17 - .L_16)


	//   ....[0]....
.L_16:
        /*0044*/ 	.word	0x00000160


	//   ....[1]....
        /*0048*/ 	.word	0x00000180


	//----- nvinfo : EIATTR_REQNTID
	.align		4
.L_17:
        /*004c*/ 	.byte	0x04, 0x10
        /*004e*/ 	.short	(.L_19 - .L_18)
.L_18:
        /*0050*/ 	.word	0x00000080
        /*0054*/ 	.word	0x00000001
        /*0058*/ 	.word	0x00000001


	//----- nvinfo : EIATTR_CRS_STACK_SIZE
	.align		4
.L_19:
        /*005c*/ 	.byte	0x04, 0x1e
        /*005e*/ 	.short	(.L_21 - .L_20)
.L_20:
        /*0060*/ 	.word	0x00000000


	//----- nvinfo : EIATTR_CBANK_PARAM_SIZE
	.align		4
.L_21:
        /*0064*/ 	.byte	0x03, 0x19
        /*0066*/ 	.short	0x0014


	//----- nvinfo : EIATTR_PARAM_CBANK
	.align		4
        /*0068*/ 	.byte	0x04, 0x0a
        /*006a*/ 	.short	(.L_23 - .L_22)
	.align		4
.L_22:
        /*006c*/ 	.word	index@(.nv.constant0.triton_poi_fused_leaky_relu_leaky_relu_backward_0)
        /*0070*/ 	.short	0x0210
        /*0072*/ 	.short	0x0014


	//----- nvinfo : EIATTR_SW_WAR
	.align		4
.L_23:
        /*0074*/ 	.byte	0x04, 0x36
        /*0076*/ 	.short	(.L_25 - .L_24)
.L_24:
        /*0078*/ 	.word	0x00000008
.L_25:


//--------------------- .nv.callgraph             --------------------------
	.section	.nv.callgraph,"",@"SHT_CUDA_CALLGRAPH"
	.align	4
	.sectionentsize	8
	.align		4
        /*0000*/ 	.word	0x00000000
	.align		4
        /*0004*/ 	.word	0xffffffff
	.align		4
        /*0008*/ 	.word	0x00000000
	.align		4
        /*000c*/ 	.word	0xfffffffe
	.align		4
        /*0010*/ 	.word	0x00000000
	.align		4
        /*0014*/ 	.word	0xfffffffd
	.align		4
        /*0018*/ 	.word	0x00000000
	.align		4
        /*001c*/ 	.word	0xfffffffc


//--------------------- .text.triton_poi_fused_leaky_relu_leaky_relu_backward_0 --------------------------
	.section	.text.triton_poi_fused_leaky_relu_leaky_relu_backward_0,"ax",@progbits
	.align	128
        .global         triton_poi_fused_leaky_relu_leaky_relu_backward_0
        .type           triton_poi_fused_leaky_relu_leaky_relu_backward_0,@function
        .size           triton_poi_fused_leaky_relu_leaky_relu_backward_0,(.L_x_3 - triton_poi_fused_leaky_relu_leaky_relu_backward_0)
        .other          triton_poi_fused_leaky_relu_leaky_relu_backward_0,@"STO_CUDA_ENTRY STV_DEFAULT"
triton_poi_fused_leaky_relu_leaky_relu_backward_0:
.text.triton_poi_fused_leaky_relu_leaky_relu_backward_0:
[----:B------:R-:W0:Y:S02]  /*0000*/  LDC R1, c[0x0][0x28] ;  /* 0x00000a00ff017b82 */ /* 0x000e240000000800 */
[----:B------:R-:W1:Y:S01]  /*0010*/  S2R R0, SR_TID.X ;  /* 0x0000000000007919 */ /* 0x000e620000002100 */
[----:B------:R-:W2:Y:S01]  /*0020*/  LDC.64 R2, c[0x0][0x210] ;  /* 0x00008400ff027b82 */ /* 0x000ea20000000a00 */
[----:B------:R-:W-:Y:S01]  /*0030*/  ULDC.64 UR4, c[0x0][0x208] ;  /* 0x0000820000047ab9 */ /* 0x000fe20000000a00 */
[----:B------:R-:W-:Y:S01]  /*0040*/  BSSY B0, `(.L_x_0) ;  /* 0x0000009000007945 */ /* 0x000fe20003800000 */
[----:B------:R-:W3:Y:S01]  /*0050*/  S2R R5, SR_CTAID.X ;  /* 0x0000000000057919 */ /* 0x000ee20000002500 */
[----:B-1----:R-:W-:-:S05]  /*0060*/  LOP3.LUT R0, R0, 0x7f, RZ, 0xc0, !PT ;  /* 0x0000007f00007812 */ /* 0x002fca00078ec0ff */
[----:B---3--:R-:W-:Y:S02]  /*0070*/  IMAD R5, R5, 0x80, R0 ;  /* 0x0000008005057824 */ /* 0x008fe400078e0200 */
[----:B------:R-:W-:Y:S02]  /*0080*/  IMAD.MOV.U32 R0, RZ, RZ, RZ ;  /* 0x000000ffff007224 */ /* 0x000fe400078e00ff */
[C---:B--2---:R-:W-:Y:S01]  /*0090*/  IMAD.WIDE R2, R5.reuse, 0x4, R2 ;  /* 0x0000000405027825 */ /* 0x044fe200078e0202 */
[----:B------:R-:W-:-:S13]  /*00a0*/  ISETP.GE.AND P0, PT, R5, 0x400, PT ;  /* 0x000004000500780c */ /* 0x000fda0003f06270 */
[----:B------:R-:W-:Y:S05]  /*00b0*/  @P0 BRA `(.L_x_1) ;  /* 0x0000000000040947 */ /* 0x000fea0003800000 */
[----:B------:R1:W5:Y:S02]  /*00c0*/  LDG.E R0, desc[UR4][R2.64] ;  /* 0x0000000402007981 */ /* 0x000364000c1e1900 */
.L_x_1:
[----:B------:R-:W-:Y:S05]  /*00d0*/  BSYNC B0 ;  /* 0x0000000000007941 */ /* 0x000fea0003800000 */
.L_x_0:
[----:B-----5:R-:W-:Y:S01]  /*00e0*/  FSETP.GT.AND P1, PT, R0, RZ, PT ;  /* 0x000000ff0000720b */ /* 0x020fe20003f24000 */
[----:B------:R-:W-:-:S12]  /*00f0*/  ULDC.64 UR6, c[0x0][0x218] ;  /* 0x0000860000067ab9 */ /* 0x000fd80000000a00 */
[----:B------:R-:W-:Y:S01]  /*0100*/  @!P1 FMUL R0, R0, 0.10000000149011611938 ;  /* 0x3dcccccd00009820 */ /* 0x000fe20000400000 */
[----:B------:R-:W-:-:S04]  /*0110*/  IADD3 R4, P1, R5, UR6, RZ ;  /* 0x0000000605047c10 */ /* 0x000fc8000ff3e0ff */
[----:B------:R-:W-:Y:S01]  /*0120*/  FSETP.GT.AND P2, PT, R0, RZ, PT ;  /* 0x000000ff0000720b */ /* 0x000fe20003f44000 */
[----:B------:R2:W-:Y:S01]  /*0130*/  @!P0 STG.E desc[UR4][R2.64], R0 ;  /* 0x0000000002008986 */ /* 0x0005e2000c101904 */
[----:B------:R-:W-:Y:S02]  /*0140*/  LEA.HI.X.SX32 R5, R5, UR7, 0x1, P1 ;  /* 0x0000000705057c11 */ /* 0x000fe400088f0eff */
[----:B------:R-:W-:Y:S01]  /*0150*/  SEL R7, RZ, 0x1, !P2 ;  /* 0x00000001ff077807 */ /* 0x000fe20005000000 */
[----:B------:R-:W-:Y:S08]  /*0160*/  @P0 EXIT ;  /* 0x000000000000094d */ /* 0x000ff00003800000 */
[----:B------:R-:W-:Y:S01]  /*0170*/  STG.E.U8 desc[UR4][R4.64], R7 ;  /* 0x0000000704007986 */ /* 0x000fe2000c101104 */
[----:B------:R-:W-:Y:S05]  /*0180*/  EXIT ;  /* 0x000000000000794d */ /* 0x000fea0003800000 */
.L_x_2:
[----:B------:R-:W-:-:S00]  /*0190*/  BRA `(.L_x_2) ;  /* 0xfffffffc00fc7947 */ /* 0x000fc0000383ffff */
[----:B------:R-:W-:-:S00]  /*01a0*/  NOP ;  /* 0x0000000000007918 */ /* 0x000fc00000000000 */
        /* <DEDUP_REMOVED lines=13> */
.L_x_3:


//--------------------- .nv.constant0.triton_poi_fused_leaky_relu_leaky_relu_backward_0 --------------------------
	.section	.nv.constant0.triton_poi_fused_leaky_relu_leaky_relu_backward_0,"a",@progbits
	.sectionflags	@""
	.align	4
.nv.constant0.triton_poi_fused_leaky_relu_leaky_relu_backward_0:
	.zero		548
